//
// Generated by NVIDIA NVVM Compiler
//
// Compiler Build ID: CL-36424714
// Cuda compilation tools, release 13.0, V13.0.88
// Based on NVVM 20.0.0
//

.version 9.0
.target sm_100
.address_size 64

	// .globl	_Z14hello_from_gpuv
.extern .func  (.param .b32 func_retval0) vprintf
(
	.param .b64 vprintf_param_0,
	.param .b64 vprintf_param_1
)
;
.global .align 1 .b8 $str[22] = {72, 101, 108, 108, 111, 32, 87, 111, 114, 108, 100, 32, 102, 114, 111, 109, 32, 71, 80, 85, 10};

.visible .entry _Z14hello_from_gpuv()
{
	.reg .b32 	%r<3>;
	.reg .b64 	%rd<3>;

	mov.u64 	%rd1, $str;
	cvta.global.u64 	%rd2, %rd1;
	{ // callseq 0, 0
	.param .b64 param0;
	st.param.b64 	[param0], %rd2;
	.param .b64 param1;
	st.param.b64 	[param1], 0;
	.param .b32 retval0;
	call.uni (retval0), 
	vprintf, 
	(
	param0, 
	param1
	);
	ld.param.b32 	%r1, [retval0];
	} // callseq 0
	ret;

}


// ===== COMPILED SASS (sm_100) =====

	.target	sm_100

	.elftype	@"ET_EXEC"


//--------------------- .note.nv.tkinfo           --------------------------
	.section	.note.nv.tkinfo,"",@"SHT_NOTE"
	.sectionflags	@"SHF_NOTE_NV_TKINFO"
	.tkinfo
        /*0018*/ 	.word	0x00000002
        /*0030*/ 	.string	""
        /*0030*/ 	.string	"ptxas"
        /*0030*/ 	.string	"Cuda compilation tools, release 13.0, V13.0.88"
        /*0030*/ 	.string	"Build cuda_13.0.r13.0/compiler.36424714_0"
        /*0030*/ 	.string	"-arch sm_100 -m 64 "



//--------------------- .note.nv.cuinfo           --------------------------
	.section	.note.nv.cuinfo,"",@"SHT_NOTE"
	.sectionflags	@"SHF_NOTE_NV_CUINFO"
        /*0018*/ 	.short	0x0002
        /*001a*/ 	.short	0x0064
        /*001c*/ 	.short	0x0082
	.zero		2


//--------------------- .nv.info                  --------------------------
	.section	.nv.info,"",@"SHT_CUDA_INFO"
	.align	4


	//----- nvinfo : EIATTR_REGCOUNT
	.align		4
        /*0000*/ 	.byte	0x04, 0x2f
        /*0002*/ 	.short	(.L_2 - .L_1)
	.align		4
.L_1:
        /*0004*/ 	.word	index@(_Z14hello_from_gpuv)
        /*0008*/ 	.word	0x00000018


	//----- nvinfo : EIATTR_FRAME_SIZE
	.align		4
.L_2:
        /*000c*/ 	.byte	0x04, 0x11
        /*000e*/ 	.short	(.L_4 - .L_3)
	.align		4
.L_3:
        /*0010*/ 	.word	index@(_Z14hello_from_gpuv)
        /*0014*/ 	.word	0x00000000


	//----- nvinfo : EIATTR_MIN_STACK_SIZE
	.align		4
.L_4:
        /*0018*/ 	.byte	0x04, 0x12
        /*001a*/ 	.short	(.L_6 - .L_5)
	.align		4
.L_5:
        /*001c*/ 	.word	index@(_Z14hello_from_gpuv)
        /*0020*/ 	.word	0x00000000
.L_6:


//--------------------- .nv.compat                --------------------------
	.section	.nv.compat,"",@"SHT_CUDA_COMPAT_INFO"
	.align	4
        /*0000*/ 	.byte	0x02, 0x09, 0x00, 0x00, 0x02, 0x02, 0x01, 0x00, 0x02, 0x05, 0x05, 0x00, 0x03, 0x07, 0x01, 0x01
        /*0010*/ 	.byte	0x02, 0x03, 0x00, 0x00, 0x02, 0x06, 0x01, 0x00, 0x04, 0x0b, 0x08, 0x00, 0x09, 0x00, 0x00, 0x00
        /*0020*/ 	.byte	0x00, 0x00, 0x00, 0x00


//--------------------- .nv.info._Z14hello_from_gpuv --------------------------
	.section	.nv.info._Z14hello_from_gpuv,"",@"SHT_CUDA_INFO"
	.sectionflags	@""
	.align	4


	//----- nvinfo : EIATTR_CUDA_API_VERSION
	.align		4
        /*0000*/ 	.byte	0x04, 0x37
        /*0002*/ 	.short	(.L_8 - .L_7)
.L_7:
        /*0004*/ 	.word	0x00000082


	//----- nvinfo : EIATTR_SPARSE_MMA_MASK
	.align		4
.L_8:
        /*0008*/ 	.byte	0x03, 0x50
        /*000a*/ 	.short	0x0000


	//----- nvinfo : EIATTR_MAXREG_COUNT
	.align		4
        /*000c*/ 	.byte	0x03, 0x1b
        /*000e*/ 	.short	0x00ff


	//----- nvinfo : EIATTR_EXTERNS
	.align		4
        /*0010*/ 	.byte	0x04, 0x0f
        /*0012*/ 	.short	(.L_10 - .L_9)


	//   ....[0]....
	.align		4
.L_9:
        /*0014*/ 	.word	index@(vprintf)


	//----- nvinfo : EIATTR_MERCURY_ISA_VERSION
	.align		4
.L_10:
        /*0018*/ 	.byte	0x03, 0x5f
        /*001a*/ 	.short	0x0101


	//----- nvinfo : EIATTR_VRC_CTA_INIT_COUNT
	.align		4
        /*001c*/ 	.byte	0x02, 0x4a
	.zero		1
	.zero		1


	//----- nvinfo : EIATTR_SYSCALL_OFFSETS
	.align		4
        /*0020*/ 	.byte	0x04, 0x46
        /*0022*/ 	.short	(.L_12 - .L_11)


	//   ....[0]....
.L_11:
        /*0024*/ 	.word	0x00000080


	//----- nvinfo : EIATTR_EXIT_INSTR_OFFSETS
	.align		4
.L_12:
        /*0028*/ 	.byte	0x04, 0x1c
        /*002a*/ 	.short	(.L_14 - .L_13)


	//   ....[0]....
.L_13:
        /*002c*/ 	.word	0x00000090


	//----- nvinfo : EIATTR_SW_WAR
	.align		4
.L_14:
        /*0030*/ 	.byte	0x04, 0x36
        /*0032*/ 	.short	(.L_16 - .L_15)
.L_15:
        /*0034*/ 	.word	0x00000008
.L_16:


//--------------------- .nv.callgraph             --------------------------
	.section	.nv.callgraph,"",@"SHT_CUDA_CALLGRAPH"
	.align	4
	.sectionentsize	8
	.align		4
        /*0000*/ 	.word	0x00000000
	.align		4
        /*0004*/ 	.word	0xffffffff
	.align		4
        /*0008*/ 	.word	index@(_Z14hello_from_gpuv)
	.align		4
        /*000c*/ 	.word	index@(vprintf)
	.align		4
        /*0010*/ 	.word	0x00000000
	.align		4
        /*0014*/ 	.word	0xfffffffe
	.align		4
        /*0018*/ 	.word	0x00000000
	.align		4
        /*001c*/ 	.word	0xfffffffd
	.align		4
        /*0020*/ 	.word	0x00000000
	.align		4
        /*0024*/ 	.word	0xfffffffc


//--------------------- .nv.constant4             --------------------------
	.section	.nv.constant4,"a",@progbits
	.align	8
	.align		8
.nv.constant4:
        /*0000*/ 	.dword	vprintf
	.align		8
        /*0008*/ 	.dword	$str


//--------------------- .text._Z14hello_from_gpuv --------------------------
	.section	.text._Z14hello_from_gpuv,"ax",@progbits
	.align	128
        .global         _Z14hello_from_gpuv
        .type           _Z14hello_from_gpuv,@function
        .size           _Z14hello_from_gpuv,(.L_x_2 - _Z14hello_from_gpuv)
        .other          _Z14hello_from_gpuv,@"STO_CUDA_ENTRY STV_DEFAULT"
_Z14hello_from_gpuv:
.text._Z14hello_from_gpuv:
[----:B------:R-:W0:Y:S01]  /*0000*/  LDC R1, c[0x0][0x37c] ;  /* 0x0000df00ff017b82 */ /* 0x000e220000000800 */
[----:B------:R-:W-:Y:S01]  /*0010*/  MOV R0, 0x0 ;  /* 0x0000000000007802 */ /* 0x000fe20000000f00 */
[----:B------:R-:W1:Y:S01]  /*0020*/  LDCU.64 UR4, c[0x4][0x8] ;  /* 0x01000100ff0477ac */ /* 0x000e620008000a00 */
[----:B------:R-:W-:-:S05]  /*0030*/  CS2R R6, SRZ ;  /* 0x0000000000067805 */ /* 0x000fca000001ff00 */
[----:B------:R2:W3:Y:S01]  /*0040*/  LDC.64 R2, c[0x4][R0] ;  /* 0x0100000000027b82 */ /* 0x0004e20000000a00 */
[----:B-1----:R-:W-:Y:S02]  /*0050*/  IMAD.U32 R4, RZ, RZ, UR4 ;  /* 0x00000004ff047e24 */ /* 0x002fe4000f8e00ff */
[----:B--2---:R-:W-:-:S07]  /*0060*/  IMAD.U32 R5, RZ, RZ, UR5 ;  /* 0x00000005ff057e24 */ /* 0x004fce000f8e00ff */
[----:B------:R-:W-:-:S07]  /*0070*/  LEPC R20, `(.L_x_0) ;  /* 0x000000001014794e */ /* 0x000fce0000000000 */
[----:B0--3--:R-:W-:Y:S05]  /*0080*/  CALL.ABS.NOINC R2 ;  /* 0x0000000002007343 */ /* 0x009fea0003c00000 */
.L_x_0:
[----:B------:R-:W-:Y:S05]  /*0090*/  EXIT ;  /* 0x000000000000794d */ /* 0x000fea0003800000 */
.L_x_1:
[----:B------:R-:W-:-:S00]  /*00a0*/  BRA `(.L_x_1) ;  /* 0xfffffffc00fc7947 */ /* 0x000fc0000383ffff */
[----:B------:R-:W-:-:S00]  /*00b0*/  NOP ;  /* 0x0000000000007918 */ /* 0x000fc00000000000 */
        /* <DEDUP_REMOVED lines=12> */
.L_x_2:


//--------------------- .nv.global.init           --------------------------
	.section	.nv.global.init,"aw",@progbits
.nv.global.init:
	.type		$str,@object
	.size		$str,(.L_0 - $str)
$str:
        /*0000*/ 	.byte	0x48, 0x65, 0x6c, 0x6c, 0x6f, 0x20, 0x57, 0x6f, 0x72, 0x6c, 0x64, 0x20, 0x66, 0x72, 0x6f, 0x6d
        /*0010*/ 	.byte	0x20, 0x47, 0x50, 0x55, 0x0a, 0x00
.L_0:


//--------------------- .nv.shared.reserved.0     --------------------------
	.section	.nv.shared.reserved.0,"aw",@nobits
	.weak		__nv_reservedSMEM_offset_0_alias
	.size		__nv_reservedSMEM_offset_0_alias, 0, 64
	.other		__nv_reservedSMEM_offset_0_alias,@"STO_CUDA_RESERVED_SHARED STV_DEFAULT"
__nv_reservedSMEM_offset_0_alias:
	.zero		0
	.zero		64


//--------------------- .nv.constant0._Z14hello_from_gpuv --------------------------
	.section	.nv.constant0._Z14hello_from_gpuv,"a",@progbits
	.sectionflags	@""
	.align	4
.nv.constant0._Z14hello_from_gpuv:
	.zero		896


//--------------------- SYMBOLS --------------------------

	.type		.nv.reservedSmem.offset0,@object
	.size		.nv.reservedSmem.offset0,0x4
	.type		vprintf,@function
